//
// Generated by NVIDIA NVVM Compiler
//
// Compiler Build ID: CL-36424714
// Cuda compilation tools, release 13.0, V13.0.88
// Based on NVVM 20.0.0
//

.version 9.0
.target sm_100
.address_size 64

	// .globl	_Z20dynamicSharedPaddingPfS_ii
.extern .shared .align 16 .b8 sharedData[];

.visible .entry _Z20dynamicSharedPaddingPfS_ii(
	.param .u64 .ptr .align 1 _Z20dynamicSharedPaddingPfS_ii_param_0,
	.param .u64 .ptr .align 1 _Z20dynamicSharedPaddingPfS_ii_param_1,
	.param .u32 _Z20dynamicSharedPaddingPfS_ii_param_2,
	.param .u32 _Z20dynamicSharedPaddingPfS_ii_param_3
)
{
	.reg .pred 	%p<3>;
	.reg .b16 	%rs<3>;
	.reg .b32 	%r<12>;
	.reg .b32 	%f<4>;
	.reg .b64 	%rd<9>;

	ld.param.u64 	%rd1, [_Z20dynamicSharedPaddingPfS_ii_param_0];
	ld.param.u64 	%rd2, [_Z20dynamicSharedPaddingPfS_ii_param_1];
	ld.param.u32 	%r3, [_Z20dynamicSharedPaddingPfS_ii_param_2];
	ld.param.u32 	%r4, [_Z20dynamicSharedPaddingPfS_ii_param_3];
	mov.u32 	%r5, %tid.x;
	mov.u32 	%r6, %ctaid.x;
	mov.u32 	%r7, %ntid.x;
	mad.lo.s32 	%r1, %r6, %r7, %r5;
	setp.ge.s32 	%p1, %r1, %r3;
	cvt.u16.u32 	%rs1, %r5;
	mul.hi.u16 	%rs2, %rs1, 2115;
	cvt.u32.u16 	%r8, %rs2;
	mad.lo.s32 	%r9, %r4, %r8, %r5;
	shl.b32 	%r10, %r9, 2;
	mov.u32 	%r11, sharedData;
	add.s32 	%r2, %r11, %r10;
	@%p1 bra 	$L__BB0_2;
	cvta.to.global.u64 	%rd3, %rd1;
	mul.wide.s32 	%rd4, %r1, 4;
	add.s64 	%rd5, %rd3, %rd4;
	ld.global.f32 	%f1, [%rd5];
	st.shared.f32 	[%r2], %f1;
$L__BB0_2:
	setp.ge.s32 	%p2, %r1, %r3;
	bar.sync 	0;
	@%p2 bra 	$L__BB0_4;
	ld.shared.f32 	%f2, [%r2];
	add.f32 	%f3, %f2, %f2;
	cvta.to.global.u64 	%rd6, %rd2;
	mul.wide.s32 	%rd7, %r1, 4;
	add.s64 	%rd8, %rd6, %rd7;
	st.global.f32 	[%rd8], %f3;
$L__BB0_4:
	ret;

}


// ===== COMPILED SASS (sm_100) =====

	.target	sm_100

	.elftype	@"ET_EXEC"


//--------------------- .note.nv.tkinfo           --------------------------
	.section	.note.nv.tkinfo,"",@"SHT_NOTE"
	.sectionflags	@"SHF_NOTE_NV_TKINFO"
	.tkinfo
        /*0018*/ 	.word	0x00000002
        /*0030*/ 	.string	""
        /*0030*/ 	.string	"ptxas"
        /*0030*/ 	.string	"Cuda compilation tools, release 13.0, V13.0.88"
        /*0030*/ 	.string	"Build cuda_13.0.r13.0/compiler.36424714_0"
        /*0030*/ 	.string	"-arch sm_100 -m 64 "



//--------------------- .note.nv.cuinfo           --------------------------
	.section	.note.nv.cuinfo,"",@"SHT_NOTE"
	.sectionflags	@"SHF_NOTE_NV_CUINFO"
        /*0018*/ 	.short	0x0002
        /*001a*/ 	.short	0x0064
        /*001c*/ 	.short	0x0082
	.zero		2


//--------------------- .nv.info                  --------------------------
	.section	.nv.info,"",@"SHT_CUDA_INFO"
	.align	4


	//----- nvinfo : EIATTR_REGCOUNT
	.align		4
        /*0000*/ 	.byte	0x04, 0x2f
        /*0002*/ 	.short	(.L_1 - .L_0)
	.align		4
.L_0:
        /*0004*/ 	.word	index@(_Z20dynamicSharedPaddingPfS_ii)
        /*0008*/ 	.word	0x0000000a


	//----- nvinfo : EIATTR_FRAME_SIZE
	.align		4
.L_1:
        /*000c*/ 	.byte	0x04, 0x11
        /*000e*/ 	.short	(.L_3 - .L_2)
	.align		4
.L_2:
        /*0010*/ 	.word	index@(_Z20dynamicSharedPaddingPfS_ii)
        /*0014*/ 	.word	0x00000000


	//----- nvinfo : EIATTR_MIN_STACK_SIZE
	.align		4
.L_3:
        /*0018*/ 	.byte	0x04, 0x12
        /*001a*/ 	.short	(.L_5 - .L_4)
	.align		4
.L_4:
        /*001c*/ 	.word	index@(_Z20dynamicSharedPaddingPfS_ii)
        /*0020*/ 	.word	0x00000000
.L_5:


//--------------------- .nv.compat                --------------------------
	.section	.nv.compat,"",@"SHT_CUDA_COMPAT_INFO"
	.align	4
        /*0000*/ 	.byte	0x02, 0x09, 0x00, 0x00, 0x02, 0x02, 0x01, 0x00, 0x02, 0x05, 0x05, 0x00, 0x03, 0x07, 0x01, 0x01
        /*0010*/ 	.byte	0x02, 0x03, 0x00, 0x00, 0x02, 0x06, 0x01, 0x00, 0x04, 0x0b, 0x08, 0x00, 0x09, 0x00, 0x00, 0x00
        /*0020*/ 	.byte	0x00, 0x00, 0x00, 0x00


//--------------------- .nv.info._Z20dynamicSharedPaddingPfS_ii --------------------------
	.section	.nv.info._Z20dynamicSharedPaddingPfS_ii,"",@"SHT_CUDA_INFO"
	.sectionflags	@""
	.align	4


	//----- nvinfo : EIATTR_CUDA_API_VERSION
	.align		4
        /*0000*/ 	.byte	0x04, 0x37
        /*0002*/ 	.short	(.L_7 - .L_6)
.L_6:
        /*0004*/ 	.word	0x00000082


	//----- nvinfo : EIATTR_KPARAM_INFO
	.align		4
.L_7:
        /*0008*/ 	.byte	0x04, 0x17
        /*000a*/ 	.short	(.L_9 - .L_8)
.L_8:
        /*000c*/ 	.word	0x00000000
        /*0010*/ 	.short	0x0003
        /*0012*/ 	.short	0x0014
        /*0014*/ 	.byte	0x00, 0xf0, 0x11, 0x00


	//----- nvinfo : EIATTR_KPARAM_INFO
	.align		4
.L_9:
        /*0018*/ 	.byte	0x04, 0x17
        /*001a*/ 	.short	(.L_11 - .L_10)
.L_10:
        /*001c*/ 	.word	0x00000000
        /*0020*/ 	.short	0x0002
        /*0022*/ 	.short	0x0010
        /*0024*/ 	.byte	0x00, 0xf0, 0x11, 0x00


	//----- nvinfo : EIATTR_KPARAM_INFO
	.align		4
.L_11:
        /*0028*/ 	.byte	0x04, 0x17
        /*002a*/ 	.short	(.L_13 - .L_12)
.L_12:
        /*002c*/ 	.word	0x00000000
        /*0030*/ 	.short	0x0001
        /*0032*/ 	.short	0x0008
        /*0034*/ 	.byte	0x00, 0xf5, 0x21, 0x00


	//----- nvinfo : EIATTR_KPARAM_INFO
	.align		4
.L_13:
        /*0038*/ 	.byte	0x04, 0x17
        /*003a*/ 	.short	(.L_15 - .L_14)
.L_14:
        /*003c*/ 	.word	0x00000000
        /*0040*/ 	.short	0x0000
        /*0042*/ 	.short	0x0000
        /*0044*/ 	.byte	0x00, 0xf5, 0x21, 0x00


	//----- nvinfo : EIATTR_SPARSE_MMA_MASK
	.align		4
.L_15:
        /*0048*/ 	.byte	0x03, 0x50
        /*004a*/ 	.short	0x0000


	//----- nvinfo : EIATTR_MAXREG_COUNT
	.align		4
        /*004c*/ 	.byte	0x03, 0x1b
        /*004e*/ 	.short	0x00ff


	//----- nvinfo : EIATTR_NUM_BARRIERS
	.align		4
        /*0050*/ 	.byte	0x02, 0x4c
        /*0052*/ 	.byte	0x01
	.zero		1


	//----- nvinfo : EIATTR_MERCURY_ISA_VERSION
	.align		4
        /*0054*/ 	.byte	0x03, 0x5f
        /*0056*/ 	.short	0x0101


	//----- nvinfo : EIATTR_VRC_CTA_INIT_COUNT
	.align		4
        /*0058*/ 	.byte	0x02, 0x4a
	.zero		1
	.zero		1


	//----- nvinfo : EIATTR_EXIT_INSTR_OFFSETS
	.align		4
        /*005c*/ 	.byte	0x04, 0x1c
        /*005e*/ 	.short	(.L_17 - .L_16)


	//   ....[0]....
.L_16:
        /*0060*/ 	.word	0x00000150


	//   ....[1]....
        /*0064*/ 	.word	0x000001b0


	//----- nvinfo : EIATTR_CBANK_PARAM_SIZE
	.align		4
.L_17:
        /*0068*/ 	.byte	0x03, 0x19
        /*006a*/ 	.short	0x0018


	//----- nvinfo : EIATTR_PARAM_CBANK
	.align		4
        /*006c*/ 	.byte	0x04, 0x0a
        /*006e*/ 	.short	(.L_19 - .L_18)
	.align		4
.L_18:
        /*0070*/ 	.word	index@(.nv.constant0._Z20dynamicSharedPaddingPfS_ii)
        /*0074*/ 	.short	0x0380
        /*0076*/ 	.short	0x0018


	//----- nvinfo : EIATTR_SW_WAR
	.align		4
.L_19:
        /*0078*/ 	.byte	0x04, 0x36
        /*007a*/ 	.short	(.L_21 - .L_20)
.L_20:
        /*007c*/ 	.word	0x00000008
.L_21:


//--------------------- .nv.callgraph             --------------------------
	.section	.nv.callgraph,"",@"SHT_CUDA_CALLGRAPH"
	.align	4
	.sectionentsize	8
	.align		4
        /*0000*/ 	.word	0x00000000
	.align		4
        /*0004*/ 	.word	0xffffffff
	.align		4
        /*0008*/ 	.word	0x00000000
	.align		4
        /*000c*/ 	.word	0xfffffffe
	.align		4
        /*0010*/ 	.word	0x00000000
	.align		4
        /*0014*/ 	.word	0xfffffffd
	.align		4
        /*0018*/ 	.word	0x00000000
	.align		4
        /*001c*/ 	.word	0xfffffffc


//--------------------- .text._Z20dynamicSharedPaddingPfS_ii --------------------------
	.section	.text._Z20dynamicSharedPaddingPfS_ii,"ax",@progbits
	.align	128
        .global         _Z20dynamicSharedPaddingPfS_ii
        .type           _Z20dynamicSharedPaddingPfS_ii,@function
        .size           _Z20dynamicSharedPaddingPfS_ii,(.L_x_1 - _Z20dynamicSharedPaddingPfS_ii)
        .other          _Z20dynamicSharedPaddingPfS_ii,@"STO_CUDA_ENTRY STV_DEFAULT"
_Z20dynamicSharedPaddingPfS_ii:
.text._Z20dynamicSharedPaddingPfS_ii:
[----:B------:R-:W-:Y:S01]  /*0000*/  LDC R1, c[0x0][0x37c] ;  /* 0x0000df00ff017b82 */ /* 0x000fe20000000800 */
[----:B------:R-:W0:Y:S07]  /*0010*/  S2R R7, SR_TID.X ;  /* 0x0000000000077919 */ /* 0x000e2e0000002100 */
[----:B------:R-:W0:Y:S01]  /*0020*/  S2UR UR4, SR_CTAID.X ;  /* 0x00000000000479c3 */ /* 0x000e220000002500 */
[----:B------:R-:W1:Y:S01]  /*0030*/  LDCU.64 UR8, c[0x0][0x390] ;  /* 0x00007200ff0877ac */ /* 0x000e620008000a00 */
[----:B------:R-:W2:Y:S06]  /*0040*/  LDCU.64 UR6, c[0x0][0x358] ;  /* 0x00006b00ff0677ac */ /* 0x000eac0008000a00 */
[----:B------:R-:W0:Y:S02]  /*0050*/  LDC R0, c[0x0][0x360] ;  /* 0x0000d800ff007b82 */ /* 0x000e240000000800 */
[----:B0-----:R-:W-:-:S05]  /*0060*/  IMAD R5, R0, UR4, R7 ;  /* 0x0000000400057c24 */ /* 0x001fca000f8e0207 */
[----:B-1----:R-:W-:-:S13]  /*0070*/  ISETP.GE.AND P0, PT, R5, UR8, PT ;  /* 0x0000000805007c0c */ /* 0x002fda000bf06270 */
[----:B------:R-:W0:Y:S02]  /*0080*/  @!P0 LDC.64 R2, c[0x0][0x380] ;  /* 0x0000e000ff028b82 */ /* 0x000e240000000a00 */
[----:B0-----:R-:W-:-:S06]  /*0090*/  @!P0 IMAD.WIDE R2, R5, 0x4, R2 ;  /* 0x0000000405028825 */ /* 0x001fcc00078e0202 */
[----:B--2---:R-:W2:Y:S01]  /*00a0*/  @!P0 LDG.E R3, desc[UR6][R2.64] ;  /* 0x0000000602038981 */ /* 0x004ea2000c1e1900 */
[----:B------:R-:W0:Y:S01]  /*00b0*/  S2UR UR5, SR_CgaCtaId ;  /* 0x00000000000579c3 */ /* 0x000e220000008800 */
[----:B------:R-:W-:Y:S01]  /*00c0*/  LOP3.LUT R0, R7, 0xffff, RZ, 0xc0, !PT ;  /* 0x0000ffff07007812 */ /* 0x000fe200078ec0ff */
[----:B------:R-:W-:-:S04]  /*00d0*/  UMOV UR4, 0x400 ;  /* 0x0000040000047882 */ /* 0x000fc80000000000 */
[----:B------:R-:W-:-:S05]  /*00e0*/  IMAD R0, R0, 0x843, RZ ;  /* 0x0000084300007824 */ /* 0x000fca00078e02ff */
[----:B------:R-:W-:-:S05]  /*00f0*/  SHF.R.U32.HI R0, RZ, 0x10, R0 ;  /* 0x00000010ff007819 */ /* 0x000fca0000011600 */
[----:B------:R-:W-:Y:S01]  /*0100*/  IMAD R0, R0, UR9, R7 ;  /* 0x0000000900007c24 */ /* 0x000fe2000f8e0207 */
[----:B0-----:R-:W-:-:S06]  /*0110*/  ULEA UR4, UR5, UR4, 0x18 ;  /* 0x0000000405047291 */ /* 0x001fcc000f8ec0ff */
[----:B------:R-:W-:-:S05]  /*0120*/  LEA R0, R0, UR4, 0x2 ;  /* 0x0000000400007c11 */ /* 0x000fca000f8e10ff */
[----:B--2---:R0:W-:Y:S01]  /*0130*/  @!P0 STS [R0], R3 ;  /* 0x0000000300008388 */ /* 0x0041e20000000800 */
[----:B------:R-:W-:Y:S06]  /*0140*/  BAR.SYNC.DEFER_BLOCKING 0x0 ;  /* 0x0000000000007b1d */ /* 0x000fec0000010000 */
[----:B------:R-:W-:Y:S05]  /*0150*/  @P0 EXIT ;  /* 0x000000000000094d */ /* 0x000fea0003800000 */
[----:B0-----:R-:W0:Y:S01]  /*0160*/  LDS R0, [R0] ;  /* 0x0000000000007984 */ /* 0x001e220000000800 */
[----:B------:R-:W1:Y:S02]  /*0170*/  LDC.64 R2, c[0x0][0x388] ;  /* 0x0000e200ff027b82 */ /* 0x000e640000000a00 */
[----:B-1----:R-:W-:-:S04]  /*0180*/  IMAD.WIDE R2, R5, 0x4, R2 ;  /* 0x0000000405027825 */ /* 0x002fc800078e0202 */
[----:B0-----:R-:W-:-:S05]  /*0190*/  FADD R5, R0, R0 ;  /* 0x0000000000057221 */ /* 0x001fca0000000000 */
[----:B------:R-:W-:Y:S01]  /*01a0*/  STG.E desc[UR6][R2.64], R5 ;  /* 0x0000000502007986 */ /* 0x000fe2000c101906 */
[----:B------:R-:W-:Y:S05]  /*01b0*/  EXIT ;  /* 0x000000000000794d */ /* 0x000fea0003800000 */
.L_x_0:
[----:B------:R-:W-:-:S00]  /*01c0*/  BRA `(.L_x_0) ;  /* 0xfffffffc00fc7947 */ /* 0x000fc0000383ffff */
[----:B------:R-:W-:-:S00]  /*01d0*/  NOP ;  /* 0x0000000000007918 */ /* 0x000fc00000000000 */
        /* <DEDUP_REMOVED lines=10> */
.L_x_1:


//--------------------- .nv.shared._Z20dynamicSharedPaddingPfS_ii --------------------------
	.section	.nv.shared._Z20dynamicSharedPaddingPfS_ii,"aw",@nobits
	.sectionflags	@""
	.align	16
	.zero		1024


//--------------------- .nv.shared.reserved.0     --------------------------
	.section	.nv.shared.reserved.0,"aw",@nobits
	.weak		__nv_reservedSMEM_offset_0_alias
	.size		__nv_reservedSMEM_offset_0_alias, 0, 64
	.other		__nv_reservedSMEM_offset_0_alias,@"STO_CUDA_RESERVED_SHARED STV_DEFAULT"
__nv_reservedSMEM_offset_0_alias:
	.zero		0
	.zero		64


//--------------------- .nv.constant0._Z20dynamicSharedPaddingPfS_ii --------------------------
	.section	.nv.constant0._Z20dynamicSharedPaddingPfS_ii,"a",@progbits
	.sectionflags	@""
	.align	4
.nv.constant0._Z20dynamicSharedPaddingPfS_ii:
	.zero		920


//--------------------- SYMBOLS --------------------------

	.type		.nv.reservedSmem.offset0,@object
	.size		.nv.reservedSmem.offset0,0x4
	.type		.nv.reservedSmem.cap,@object
	.size		.nv.reservedSmem.cap,0x4
